//
// Generated by NVIDIA NVVM Compiler
//
// Compiler Build ID: CL-36424714
// Cuda compilation tools, release 13.0, V13.0.88
// Based on NVVM 20.0.0
//

.version 9.0
.target sm_100
.address_size 64

	// .globl	_Z11noop_kernelv

.visible .entry _Z11noop_kernelv()
{


	ret;

}


// ===== COMPILED SASS (sm_100) =====

	.target	sm_100

	.elftype	@"ET_EXEC"


//--------------------- .note.nv.tkinfo           --------------------------
	.section	.note.nv.tkinfo,"",@"SHT_NOTE"
	.sectionflags	@"SHF_NOTE_NV_TKINFO"
	.tkinfo
        /*0018*/ 	.word	0x00000002
        /*0030*/ 	.string	""
        /*0030*/ 	.string	"ptxas"
        /*0030*/ 	.string	"Cuda compilation tools, release 13.0, V13.0.88"
        /*0030*/ 	.string	"Build cuda_13.0.r13.0/compiler.36424714_0"
        /*0030*/ 	.string	"-arch sm_100 -m 64 "



//--------------------- .note.nv.cuinfo           --------------------------
	.section	.note.nv.cuinfo,"",@"SHT_NOTE"
	.sectionflags	@"SHF_NOTE_NV_CUINFO"
        /*0018*/ 	.short	0x0002
        /*001a*/ 	.short	0x0064
        /*001c*/ 	.short	0x0082
	.zero		2


//--------------------- .nv.info                  --------------------------
	.section	.nv.info,"",@"SHT_CUDA_INFO"
	.align	4


	//----- nvinfo : EIATTR_REGCOUNT
	.align		4
        /*0000*/ 	.byte	0x04, 0x2f
        /*0002*/ 	.short	(.L_1 - .L_0)
	.align		4
.L_0:
        /*0004*/ 	.word	index@(_Z11noop_kernelv)
        /*0008*/ 	.word	0x00000004


	//----- nvinfo : EIATTR_FRAME_SIZE
	.align		4
.L_1:
        /*000c*/ 	.byte	0x04, 0x11
        /*000e*/ 	.short	(.L_3 - .L_2)
	.align		4
.L_2:
        /*0010*/ 	.word	index@(_Z11noop_kernelv)
        /*0014*/ 	.word	0x00000000


	//----- nvinfo : EIATTR_MIN_STACK_SIZE
	.align		4
.L_3:
        /*0018*/ 	.byte	0x04, 0x12
        /*001a*/ 	.short	(.L_5 - .L_4)
	.align		4
.L_4:
        /*001c*/ 	.word	index@(_Z11noop_kernelv)
        /*0020*/ 	.word	0x00000000
.L_5:


//--------------------- .nv.compat                --------------------------
	.section	.nv.compat,"",@"SHT_CUDA_COMPAT_INFO"
	.align	4
        /*0000*/ 	.byte	0x02, 0x09, 0x00, 0x00, 0x02, 0x02, 0x01, 0x00, 0x02, 0x05, 0x05, 0x00, 0x03, 0x07, 0x01, 0x01
        /*0010*/ 	.byte	0x02, 0x03, 0x00, 0x00, 0x02, 0x06, 0x01, 0x00, 0x04, 0x0b, 0x08, 0x00, 0x09, 0x00, 0x00, 0x00
        /*0020*/ 	.byte	0x00, 0x00, 0x00, 0x00


//--------------------- .nv.info._Z11noop_kernelv --------------------------
	.section	.nv.info._Z11noop_kernelv,"",@"SHT_CUDA_INFO"
	.sectionflags	@""
	.align	4


	//----- nvinfo : EIATTR_CUDA_API_VERSION
	.align		4
        /*0000*/ 	.byte	0x04, 0x37
        /*0002*/ 	.short	(.L_7 - .L_6)
.L_6:
        /*0004*/ 	.word	0x00000082


	//----- nvinfo : EIATTR_SPARSE_MMA_MASK
	.align		4
.L_7:
        /*0008*/ 	.byte	0x03, 0x50
        /*000a*/ 	.short	0x0000


	//----- nvinfo : EIATTR_MAXREG_COUNT
	.align		4
        /*000c*/ 	.byte	0x03, 0x1b
        /*000e*/ 	.short	0x00ff


	//----- nvinfo : EIATTR_MERCURY_ISA_VERSION
	.align		4
        /*0010*/ 	.byte	0x03, 0x5f
        /*0012*/ 	.short	0x0101


	//----- nvinfo : EIATTR_VRC_CTA_INIT_COUNT
	.align		4
        /*0014*/ 	.byte	0x02, 0x4a
	.zero		1
	.zero		1


	//----- nvinfo : EIATTR_EXIT_INSTR_OFFSETS
	.align		4
        /*0018*/ 	.byte	0x04, 0x1c
        /*001a*/ 	.short	(.L_9 - .L_8)


	//   ....[0]....
.L_8:
        /*001c*/ 	.word	0x00000010


	//----- nvinfo : EIATTR_SW_WAR
	.align		4
.L_9:
        /*0020*/ 	.byte	0x04, 0x36
        /*0022*/ 	.short	(.L_11 - .L_10)
.L_10:
        /*0024*/ 	.word	0x00000008
.L_11:


//--------------------- .nv.callgraph             --------------------------
	.section	.nv.callgraph,"",@"SHT_CUDA_CALLGRAPH"
	.align	4
	.sectionentsize	8
	.align		4
        /*0000*/ 	.word	0x00000000
	.align		4
        /*0004*/ 	.word	0xffffffff
	.align		4
        /*0008*/ 	.word	0x00000000
	.align		4
        /*000c*/ 	.word	0xfffffffe
	.align		4
        /*0010*/ 	.word	0x00000000
	.align		4
        /*0014*/ 	.word	0xfffffffd
	.align		4
        /*0018*/ 	.word	0x00000000
	.align		4
        /*001c*/ 	.word	0xfffffffc


//--------------------- .text._Z11noop_kernelv    --------------------------
	.section	.text._Z11noop_kernelv,"ax",@progbits
	.align	128
        .global         _Z11noop_kernelv
        .type           _Z11noop_kernelv,@function
        .size           _Z11noop_kernelv,(.L_x_1 - _Z11noop_kernelv)
        .other          _Z11noop_kernelv,@"STO_CUDA_ENTRY STV_DEFAULT"
_Z11noop_kernelv:
.text._Z11noop_kernelv:
[----:B------:R-:W-:Y:S01]  /*0000*/  LDC R1, c[0x0][0x37c] ;  /* 0x0000df00ff017b82 */ /* 0x000fe20000000800 */
[----:B------:R-:W-:Y:S05]  /*0010*/  EXIT ;  /* 0x000000000000794d */ /* 0x000fea0003800000 */
.L_x_0:
[----:B------:R-:W-:-:S00]  /*0020*/  BRA `(.L_x_0) ;  /* 0xfffffffc00fc7947 */ /* 0x000fc0000383ffff */
[----:B------:R-:W-:-:S00]  /*0030*/  NOP ;  /* 0x0000000000007918 */ /* 0x000fc00000000000 */
        /* <DEDUP_REMOVED lines=12> */
.L_x_1:


//--------------------- .nv.shared.reserved.0     --------------------------
	.section	.nv.shared.reserved.0,"aw",@nobits
	.weak		__nv_reservedSMEM_offset_0_alias
	.size		__nv_reservedSMEM_offset_0_alias, 0, 64
	.other		__nv_reservedSMEM_offset_0_alias,@"STO_CUDA_RESERVED_SHARED STV_DEFAULT"
__nv_reservedSMEM_offset_0_alias:
	.zero		0
	.zero		64


//--------------------- .nv.constant0._Z11noop_kernelv --------------------------
	.section	.nv.constant0._Z11noop_kernelv,"a",@progbits
	.sectionflags	@""
	.align	4
.nv.constant0._Z11noop_kernelv:
	.zero		896


//--------------------- SYMBOLS --------------------------

	.type		.nv.reservedSmem.offset0,@object
	.size		.nv.reservedSmem.offset0,0x4
